//
// Generated by NVIDIA NVVM Compiler
//
// Compiler Build ID: CL-36424714
// Cuda compilation tools, release 13.0, V13.0.88
// Based on NVVM 20.0.0
//

.version 9.0
.target sm_100
.address_size 64

	// .globl	_Z6KernelP11DataElement
.extern .func  (.param .b32 func_retval0) vprintf
(
	.param .b64 vprintf_param_0,
	.param .b64 vprintf_param_1
)
;
.global .attribute(.managed) .align 1 .b8 kUnifiedMemoryBlock[1000];
.global .attribute(.managed) .align 4 .u32 kMemoryPosition;
.global .align 1 .b8 $str[44] = {79, 110, 32, 100, 101, 118, 105, 99, 101, 58, 32, 110, 97, 109, 101, 61, 37, 115, 44, 32, 118, 97, 108, 117, 101, 61, 37, 100, 44, 32, 116, 104, 114, 101, 97, 100, 105, 100, 120, 61, 37, 100, 10};

.visible .entry _Z6KernelP11DataElement(
	.param .u64 .ptr .align 1 _Z6KernelP11DataElement_param_0
)
{
	.local .align 16 .b8 	__local_depot0[16];
	.reg .b64 	%SP;
	.reg .b64 	%SPL;
	.reg .b16 	%rs<2>;
	.reg .b32 	%r<12>;
	.reg .b64 	%rd<20>;

	mov.u64 	%SPL, __local_depot0;
	cvta.local.u64 	%SP, %SPL;
	ld.param.u64 	%rd1, [_Z6KernelP11DataElement_param_0];
	cvta.to.global.u64 	%rd2, %rd1;
	add.u64 	%rd3, %SP, 0;
	add.u64 	%rd4, %SPL, 0;
	ld.global.u64 	%rd5, [%rd2];
	ld.global.u32 	%r1, [%rd2+8];
	mov.u32 	%r2, %tid.x;
	st.local.u64 	[%rd4], %rd5;
	st.local.v2.u32 	[%rd4+8], {%r1, %r2};
	mov.u64 	%rd6, $str;
	cvta.global.u64 	%rd7, %rd6;
	{ // callseq 0, 0
	.param .b64 param0;
	st.param.b64 	[param0], %rd7;
	.param .b64 param1;
	st.param.b64 	[param1], %rd3;
	.param .b32 retval0;
	call.uni (retval0), 
	vprintf, 
	(
	param0, 
	param1
	);
	ld.param.b32 	%r3, [retval0];
	} // callseq 0
	ld.global.u64 	%rd8, [%rd2];
	mov.b16 	%rs1, 100;
	st.u8 	[%rd8], %rs1;
	ld.global.u32 	%r5, [%rd2+8];
	add.s32 	%r6, %r5, 1;
	st.global.u32 	[%rd2+8], %r6;
	ld.global.u64 	%rd9, [%rd2+16];
	mul.wide.u32 	%rd10, %r2, 4;
	add.s64 	%rd11, %rd9, %rd10;
	mov.b32 	%r7, 1109917696;
	st.u32 	[%rd11+12], %r7;
	ld.global.u64 	%rd12, [%rd2+24];
	add.s64 	%rd13, %rd12, %rd10;
	mov.b32 	%r8, 123;
	st.u32 	[%rd13+12], %r8;
	ld.global.u32 	%r9, [kMemoryPosition];
	add.s32 	%r10, %r9, 4;
	st.global.u32 	[kMemoryPosition], %r10;
	cvt.s64.s32 	%rd14, %r9;
	mov.u64 	%rd15, kUnifiedMemoryBlock;
	add.s64 	%rd16, %rd15, %rd14;
	cvta.global.u64 	%rd17, %rd15;
	add.s64 	%rd18, %rd17, %rd14;
	add.s64 	%rd19, %rd18, 4;
	st.global.u64 	[%rd2+32], %rd19;
	mov.b32 	%r11, 321;
	st.global.u32 	[%rd16+4], %r11;
	ret;

}


// ===== COMPILED SASS (sm_100) =====

	.target	sm_100

	.elftype	@"ET_EXEC"


//--------------------- .note.nv.tkinfo           --------------------------
	.section	.note.nv.tkinfo,"",@"SHT_NOTE"
	.sectionflags	@"SHF_NOTE_NV_TKINFO"
	.tkinfo
        /*0018*/ 	.word	0x00000002
        /*0030*/ 	.string	""
        /*0030*/ 	.string	"ptxas"
        /*0030*/ 	.string	"Cuda compilation tools, release 13.0, V13.0.88"
        /*0030*/ 	.string	"Build cuda_13.0.r13.0/compiler.36424714_0"
        /*0030*/ 	.string	"-arch sm_100 -m 64 "



//--------------------- .note.nv.cuinfo           --------------------------
	.section	.note.nv.cuinfo,"",@"SHT_NOTE"
	.sectionflags	@"SHF_NOTE_NV_CUINFO"
        /*0018*/ 	.short	0x0002
        /*001a*/ 	.short	0x0064
        /*001c*/ 	.short	0x0082
	.zero		2


//--------------------- .nv.info                  --------------------------
	.section	.nv.info,"",@"SHT_CUDA_INFO"
	.align	4


	//----- nvinfo : EIATTR_REGCOUNT
	.align		4
        /*0000*/ 	.byte	0x04, 0x2f
        /*0002*/ 	.short	(.L_4 - .L_3)
	.align		4
.L_3:
        /*0004*/ 	.word	index@(_Z6KernelP11DataElement)
        /*0008*/ 	.word	0x00000018


	//----- nvinfo : EIATTR_FRAME_SIZE
	.align		4
.L_4:
        /*000c*/ 	.byte	0x04, 0x11
        /*000e*/ 	.short	(.L_6 - .L_5)
	.align		4
.L_5:
        /*0010*/ 	.word	index@(_Z6KernelP11DataElement)
        /*0014*/ 	.word	0x00000010


	//----- nvinfo : EIATTR_MIN_STACK_SIZE
	.align		4
.L_6:
        /*0018*/ 	.byte	0x04, 0x12
        /*001a*/ 	.short	(.L_8 - .L_7)
	.align		4
.L_7:
        /*001c*/ 	.word	index@(_Z6KernelP11DataElement)
        /*0020*/ 	.word	0x00000010
.L_8:


//--------------------- .nv.compat                --------------------------
	.section	.nv.compat,"",@"SHT_CUDA_COMPAT_INFO"
	.align	4
        /*0000*/ 	.byte	0x02, 0x09, 0x00, 0x00, 0x02, 0x02, 0x01, 0x00, 0x02, 0x05, 0x05, 0x00, 0x03, 0x07, 0x01, 0x01
        /*0010*/ 	.byte	0x02, 0x03, 0x00, 0x00, 0x02, 0x06, 0x01, 0x00, 0x04, 0x0b, 0x08, 0x00, 0x09, 0x00, 0x00, 0x00
        /*0020*/ 	.byte	0x00, 0x00, 0x00, 0x00


//--------------------- .nv.info._Z6KernelP11DataElement --------------------------
	.section	.nv.info._Z6KernelP11DataElement,"",@"SHT_CUDA_INFO"
	.sectionflags	@""
	.align	4


	//----- nvinfo : EIATTR_CUDA_API_VERSION
	.align		4
        /*0000*/ 	.byte	0x04, 0x37
        /*0002*/ 	.short	(.L_10 - .L_9)
.L_9:
        /*0004*/ 	.word	0x00000082


	//----- nvinfo : EIATTR_KPARAM_INFO
	.align		4
.L_10:
        /*0008*/ 	.byte	0x04, 0x17
        /*000a*/ 	.short	(.L_12 - .L_11)
.L_11:
        /*000c*/ 	.word	0x00000000
        /*0010*/ 	.short	0x0000
        /*0012*/ 	.short	0x0000
        /*0014*/ 	.byte	0x00, 0xf5, 0x21, 0x00


	//----- nvinfo : EIATTR_SPARSE_MMA_MASK
	.align		4
.L_12:
        /*0018*/ 	.byte	0x03, 0x50
        /*001a*/ 	.short	0x0000


	//----- nvinfo : EIATTR_MAXREG_COUNT
	.align		4
        /*001c*/ 	.byte	0x03, 0x1b
        /*001e*/ 	.short	0x00ff


	//----- nvinfo : EIATTR_EXTERNS
	.align		4
        /*0020*/ 	.byte	0x04, 0x0f
        /*0022*/ 	.short	(.L_14 - .L_13)


	//   ....[0]....
	.align		4
.L_13:
        /*0024*/ 	.word	index@(vprintf)


	//----- nvinfo : EIATTR_MERCURY_ISA_VERSION
	.align		4
.L_14:
        /*0028*/ 	.byte	0x03, 0x5f
        /*002a*/ 	.short	0x0101


	//----- nvinfo : EIATTR_VRC_CTA_INIT_COUNT
	.align		4
        /*002c*/ 	.byte	0x02, 0x4a
	.zero		1
	.zero		1


	//----- nvinfo : EIATTR_SYSCALL_OFFSETS
	.align		4
        /*0030*/ 	.byte	0x04, 0x46
        /*0032*/ 	.short	(.L_16 - .L_15)


	//   ....[0]....
.L_15:
        /*0034*/ 	.word	0x00000130


	//----- nvinfo : EIATTR_EXIT_INSTR_OFFSETS
	.align		4
.L_16:
        /*0038*/ 	.byte	0x04, 0x1c
        /*003a*/ 	.short	(.L_18 - .L_17)


	//   ....[0]....
.L_17:
        /*003c*/ 	.word	0x000002f0


	//----- nvinfo : EIATTR_CBANK_PARAM_SIZE
	.align		4
.L_18:
        /*0040*/ 	.byte	0x03, 0x19
        /*0042*/ 	.short	0x0008


	//----- nvinfo : EIATTR_PARAM_CBANK
	.align		4
        /*0044*/ 	.byte	0x04, 0x0a
        /*0046*/ 	.short	(.L_20 - .L_19)
	.align		4
.L_19:
        /*0048*/ 	.word	index@(.nv.constant0._Z6KernelP11DataElement)
        /*004c*/ 	.short	0x0380
        /*004e*/ 	.short	0x0008


	//----- nvinfo : EIATTR_SW_WAR
	.align		4
.L_20:
        /*0050*/ 	.byte	0x04, 0x36
        /*0052*/ 	.short	(.L_22 - .L_21)
.L_21:
        /*0054*/ 	.word	0x00000008
.L_22:


//--------------------- .nv.callgraph             --------------------------
	.section	.nv.callgraph,"",@"SHT_CUDA_CALLGRAPH"
	.align	4
	.sectionentsize	8
	.align		4
        /*0000*/ 	.word	0x00000000
	.align		4
        /*0004*/ 	.word	0xffffffff
	.align		4
        /*0008*/ 	.word	index@(_Z6KernelP11DataElement)
	.align		4
        /*000c*/ 	.word	index@(vprintf)
	.align		4
        /*0010*/ 	.word	0x00000000
	.align		4
        /*0014*/ 	.word	0xfffffffe
	.align		4
        /*0018*/ 	.word	0x00000000
	.align		4
        /*001c*/ 	.word	0xfffffffd
	.align		4
        /*0020*/ 	.word	0x00000000
	.align		4
        /*0024*/ 	.word	0xfffffffc


//--------------------- .nv.constant4             --------------------------
	.section	.nv.constant4,"a",@progbits
	.align	8
	.align		8
.nv.constant4:
        /*0000*/ 	.dword	vprintf
	.align		8
        /*0008*/ 	.dword	kUnifiedMemoryBlock
	.align		8
        /*0010*/ 	.dword	kMemoryPosition
	.align		8
        /*0018*/ 	.dword	$str


//--------------------- .text._Z6KernelP11DataElement --------------------------
	.section	.text._Z6KernelP11DataElement,"ax",@progbits
	.align	128
        .global         _Z6KernelP11DataElement
        .type           _Z6KernelP11DataElement,@function
        .size           _Z6KernelP11DataElement,(.L_x_2 - _Z6KernelP11DataElement)
        .other          _Z6KernelP11DataElement,@"STO_CUDA_ENTRY STV_DEFAULT"
_Z6KernelP11DataElement:
.text._Z6KernelP11DataElement:
[----:B------:R-:W0:Y:S08]  /*0000*/  LDC R1, c[0x0][0x37c] ;  /* 0x0000df00ff017b82 */ /* 0x000e300000000800 */
[----:B------:R-:W1:Y:S01]  /*0010*/  LDC.64 R2, c[0x0][0x380] ;  /* 0x0000e000ff027b82 */ /* 0x000e620000000a00 */
[----:B------:R-:W1:Y:S01]  /*0020*/  LDCU.64 UR36, c[0x0][0x358] ;  /* 0x00006b00ff2477ac */ /* 0x000e620008000a00 */
[----:B------:R-:W2:Y:S01]  /*0030*/  S2R R17, SR_TID.X ;  /* 0x0000000000117919 */ /* 0x000ea20000002100 */
[----:B0-----:R-:W-:Y:S01]  /*0040*/  VIADD R1, R1, 0xfffffff0 ;  /* 0xfffffff001017836 */ /* 0x001fe20000000000 */
[----:B------:R-:W0:Y:S01]  /*0050*/  LDCU UR4, c[0x0][0x2f8] ;  /* 0x00005f00ff0477ac */ /* 0x000e220008000800 */
[----:B------:R-:W3:Y:S01]  /*0060*/  LDCU.64 UR6, c[0x4][0x18] ;  /* 0x01000300ff0677ac */ /* 0x000ee20008000a00 */
[----:B-1----:R-:W4:Y:S04]  /*0070*/  LDG.E.64 R8, desc[UR36][R2.64] ;  /* 0x0000002402087981 */ /* 0x002f28000c1e1b00 */
[----:B------:R-:W2:Y:S01]  /*0080*/  LDG.E R16, desc[UR36][R2.64+0x8] ;  /* 0x0000082402107981 */ /* 0x000ea2000c1e1900 */
[----:B------:R-:W-:Y:S01]  /*0090*/  MOV R0, 0x0 ;  /* 0x0000000000007802 */ /* 0x000fe20000000f00 */
[----:B------:R-:W1:Y:S01]  /*00a0*/  LDCU UR5, c[0x0][0x2fc] ;  /* 0x00005f80ff0577ac */ /* 0x000e620008000800 */
[----:B0-----:R-:W-:Y:S01]  /*00b0*/  IADD3 R6, P0, PT, R1, UR4, RZ ;  /* 0x0000000401067c10 */ /* 0x001fe2000ff1e0ff */
[----:B---3--:R-:W-:Y:S01]  /*00c0*/  IMAD.U32 R4, RZ, RZ, UR6 ;  /* 0x00000006ff047e24 */ /* 0x008fe2000f8e00ff */
[----:B------:R0:W3:Y:S01]  /*00d0*/  LDC.64 R10, c[0x4][R0] ;  /* 0x01000000000a7b82 */ /* 0x0000e20000000a00 */
[----:B------:R-:W-:-:S02]  /*00e0*/  MOV R5, UR7 ;  /* 0x0000000700057c02 */ /* 0x000fc40008000f00 */
[----:B-1----:R-:W-:Y:S01]  /*00f0*/  IMAD.X R7, RZ, RZ, UR5, P0 ;  /* 0x00000005ff077e24 */ /* 0x002fe200080e06ff */
[----:B----4-:R0:W-:Y:S04]  /*0100*/  STL.64 [R1], R8 ;  /* 0x0000000801007387 */ /* 0x0101e80000100a00 */
[----:B--23--:R0:W-:Y:S03]  /*0110*/  STL.64 [R1+0x8], R16 ;  /* 0x0000081001007387 */ /* 0x00c1e60000100a00 */
[----:B------:R-:W-:-:S07]  /*0120*/  LEPC R20, `(.L_x_0) ;  /* 0x000000001014794e */ /* 0x000fce0000000000 */
[----:B0-----:R-:W-:Y:S05]  /*0130*/  CALL.ABS.NOINC R10 ;  /* 0x000000000a007343 */ /* 0x001fea0003c00000 */
.L_x_0:
[----:B------:R-:W0:Y:S01]  /*0140*/  LDC.64 R2, c[0x0][0x380] ;  /* 0x0000e000ff027b82 */ /* 0x000e220000000a00 */
[----:B------:R-:W-:Y:S02]  /*0150*/  HFMA2 R7, -RZ, RZ, 0, 5.9604644775390625e-06 ;  /* 0x00000064ff077431 */ /* 0x000fe400000001ff */
[----:B------:R-:W-:-:S05]  /*0160*/  IMAD.MOV.U32 R19, RZ, RZ, 0x42280000 ;  /* 0x42280000ff137424 */ /* 0x000fca00078e00ff */
[----:B------:R-:W1:Y:S01]  /*0170*/  LDC.64 R10, c[0x4][0x10] ;  /* 0x01000400ff0a7b82 */ /* 0x000e620000000a00 */
[----:B------:R-:W-:-:S07]  /*0180*/  IMAD.MOV.U32 R21, RZ, RZ, 0x7b ;  /* 0x0000007bff157424 */ /* 0x000fce00078e00ff */
[----:B------:R-:W2:Y:S01]  /*0190*/  LDC.64 R12, c[0x4][0x8] ;  /* 0x01000200ff0c7b82 */ /* 0x000ea20000000a00 */
[----:B0-----:R-:W3:Y:S04]  /*01a0*/  LDG.E.64 R4, desc[UR36][R2.64] ;  /* 0x0000002402047981 */ /* 0x001ee8000c1e1b00 */
[----:B---3--:R0:W-:Y:S04]  /*01b0*/  ST.E.U8 desc[UR36][R4.64], R7 ;  /* 0x0000000704007985 */ /* 0x0081e8000c101124 */
[----:B------:R-:W3:Y:S04]  /*01c0*/  LDG.E R0, desc[UR36][R2.64+0x8] ;  /* 0x0000082402007981 */ /* 0x000ee8000c1e1900 */
[----:B0-----:R-:W4:Y:S01]  /*01d0*/  LDG.E.64 R6, desc[UR36][R2.64+0x10] ;  /* 0x0000102402067981 */ /* 0x001f22000c1e1b00 */
[----:B---3--:R-:W-:-:S05]  /*01e0*/  IADD3 R15, PT, PT, R0, 0x1, RZ ;  /* 0x00000001000f7810 */ /* 0x008fca0007ffe0ff */
[----:B------:R0:W-:Y:S01]  /*01f0*/  STG.E desc[UR36][R2.64+0x8], R15 ;  /* 0x0000080f02007986 */ /* 0x0001e2000c101924 */
[----:B----4-:R-:W-:-:S05]  /*0200*/  IMAD.WIDE.U32 R6, R17, 0x4, R6 ;  /* 0x0000000411067825 */ /* 0x010fca00078e0006 */
[----:B------:R3:W-:Y:S04]  /*0210*/  ST.E desc[UR36][R6.64+0xc], R19 ;  /* 0x00000c1306007985 */ /* 0x0007e8000c101924 */
[----:B------:R-:W4:Y:S02]  /*0220*/  LDG.E.64 R8, desc[UR36][R2.64+0x18] ;  /* 0x0000182402087981 */ /* 0x000f24000c1e1b00 */
[----:B----4-:R-:W-:-:S05]  /*0230*/  IMAD.WIDE.U32 R8, R17, 0x4, R8 ;  /* 0x0000000411087825 */ /* 0x010fca00078e0008 */
[----:B------:R-:W-:Y:S04]  /*0240*/  ST.E desc[UR36][R8.64+0xc], R21 ;  /* 0x00000c1508007985 */ /* 0x000fe8000c101924 */
[----:B-1----:R-:W2:Y:S01]  /*0250*/  LDG.E R0, desc[UR36][R10.64] ;  /* 0x000000240a007981 */ /* 0x002ea2000c1e1900 */
[----:B0-----:R-:W-:Y:S01]  /*0260*/  HFMA2 R15, -RZ, RZ, 0, 1.9133090972900390625e-05 ;  /* 0x00000141ff0f7431 */ /* 0x001fe200000001ff */
[C---:B--2---:R-:W-:Y:S02]  /*0270*/  IADD3 R12, P0, PT, R0.reuse, R12, RZ ;  /* 0x0000000c000c7210 */ /* 0x044fe40007f1e0ff */
[C---:B---3--:R-:W-:Y:S02]  /*0280*/  IADD3 R7, PT, PT, R0.reuse, 0x4, RZ ;  /* 0x0000000400077810 */ /* 0x048fe40007ffe0ff */
[----:B------:R-:W-:-:S02]  /*0290*/  LEA.HI.X.SX32 R13, R0, R13, 0x1, P0 ;  /* 0x0000000d000d7211 */ /* 0x000fc400000f0eff */
[----:B------:R-:W-:Y:S01]  /*02a0*/  IADD3 R4, P0, PT, R12, 0x4, RZ ;  /* 0x000000040c047810 */ /* 0x000fe20007f1e0ff */
[----:B------:R-:W-:Y:S04]  /*02b0*/  STG.E desc[UR36][R10.64], R7 ;  /* 0x000000070a007986 */ /* 0x000fe8000c101924 */
[----:B------:R-:W-:-:S05]  /*02c0*/  IMAD.X R5, RZ, RZ, R13, P0 ;  /* 0x000000ffff057224 */ /* 0x000fca00000e060d */
[----:B------:R-:W-:Y:S04]  /*02d0*/  STG.E.64 desc[UR36][R2.64+0x20], R4 ;  /* 0x0000200402007986 */ /* 0x000fe8000c101b24 */
[----:B------:R-:W-:Y:S01]  /*02e0*/  STG.E desc[UR36][R12.64+0x4], R15 ;  /* 0x0000040f0c007986 */ /* 0x000fe2000c101924 */
[----:B------:R-:W-:Y:S05]  /*02f0*/  EXIT ;  /* 0x000000000000794d */ /* 0x000fea0003800000 */
.L_x_1:
[----:B------:R-:W-:-:S00]  /*0300*/  BRA `(.L_x_1) ;  /* 0xfffffffc00fc7947 */ /* 0x000fc0000383ffff */
[----:B------:R-:W-:-:S00]  /*0310*/  NOP ;  /* 0x0000000000007918 */ /* 0x000fc00000000000 */
        /* <DEDUP_REMOVED lines=14> */
.L_x_2:


//--------------------- .nv.global.init           --------------------------
	.section	.nv.global.init,"aw",@progbits
.nv.global.init:
	.type		$str,@object
	.size		$str,(.L_2 - $str)
$str:
        /*0000*/ 	.byte	0x4f, 0x6e, 0x20, 0x64, 0x65, 0x76, 0x69, 0x63, 0x65, 0x3a, 0x20, 0x6e, 0x61, 0x6d, 0x65, 0x3d
        /*0010*/ 	.byte	0x25, 0x73, 0x2c, 0x20, 0x76, 0x61, 0x6c, 0x75, 0x65, 0x3d, 0x25, 0x64, 0x2c, 0x20, 0x74, 0x68
        /*0020*/ 	.byte	0x72, 0x65, 0x61, 0x64, 0x69, 0x64, 0x78, 0x3d, 0x25, 0x64, 0x0a, 0x00
.L_2:


//--------------------- .nv.shared.reserved.0     --------------------------
	.section	.nv.shared.reserved.0,"aw",@nobits
	.weak		__nv_reservedSMEM_offset_0_alias
	.size		__nv_reservedSMEM_offset_0_alias, 0, 64
	.other		__nv_reservedSMEM_offset_0_alias,@"STO_CUDA_RESERVED_SHARED STV_DEFAULT"
__nv_reservedSMEM_offset_0_alias:
	.zero		0
	.zero		64


//--------------------- .nv.global                --------------------------
	.section	.nv.global,"aw",@nobits
	.align	4
.nv.global:
	.type		kMemoryPosition,@object
	.size		kMemoryPosition,(kUnifiedMemoryBlock - kMemoryPosition)
	.other		kMemoryPosition,@"STV_DEFAULT STO_CUDA_MANAGED"
kMemoryPosition:
	.zero		4
	.type		kUnifiedMemoryBlock,@object
	.size		kUnifiedMemoryBlock,(.L_0 - kUnifiedMemoryBlock)
	.other		kUnifiedMemoryBlock,@"STV_DEFAULT STO_CUDA_MANAGED"
kUnifiedMemoryBlock:
	.zero		1000
.L_0:


//--------------------- .nv.constant0._Z6KernelP11DataElement --------------------------
	.section	.nv.constant0._Z6KernelP11DataElement,"a",@progbits
	.sectionflags	@""
	.align	4
.nv.constant0._Z6KernelP11DataElement:
	.zero		904


//--------------------- SYMBOLS --------------------------

	.type		.nv.reservedSmem.offset0,@object
	.size		.nv.reservedSmem.offset0,0x4
	.type		vprintf,@function
